//
// Generated by NVIDIA NVVM Compiler
//
// Compiler Build ID: CL-36424714
// Cuda compilation tools, release 13.0, V13.0.88
// Based on NVVM 20.0.0
//

.version 9.0
.target sm_100
.address_size 64

	// .globl	_Z12gpuReductionPfS_j

.visible .entry _Z12gpuReductionPfS_j(
	.param .u64 .ptr .align 1 _Z12gpuReductionPfS_j_param_0,
	.param .u64 .ptr .align 1 _Z12gpuReductionPfS_j_param_1,
	.param .u32 _Z12gpuReductionPfS_j_param_2
)
{
	.reg .pred 	%p<6>;
	.reg .b32 	%r<18>;
	.reg .b32 	%f<20>;
	.reg .b64 	%rd<30>;

	ld.param.u64 	%rd6, [_Z12gpuReductionPfS_j_param_0];
	ld.param.u64 	%rd5, [_Z12gpuReductionPfS_j_param_1];
	ld.param.u32 	%r8, [_Z12gpuReductionPfS_j_param_2];
	cvta.to.global.u64 	%rd1, %rd6;
	mov.u32 	%r1, %tid.x;
	mov.u32 	%r2, %ctaid.x;
	mov.u32 	%r17, %ntid.x;
	mul.lo.s32 	%r9, %r2, %r17;
	shl.b32 	%r10, %r9, 3;
	add.s32 	%r4, %r10, %r1;
	cvt.u64.u32 	%rd2, %r10;
	mad.lo.s32 	%r5, %r17, 7, %r4;
	setp.ge.u32 	%p1, %r5, %r8;
	@%p1 bra 	$L__BB0_2;
	mad.lo.s32 	%r11, %r17, -6, %r5;
	mul.wide.u32 	%rd7, %r11, 4;
	add.s64 	%rd8, %rd1, %rd7;
	ld.global.f32 	%f1, [%rd8];
	mul.wide.u32 	%rd9, %r4, 4;
	add.s64 	%rd10, %rd1, %rd9;
	ld.global.f32 	%f2, [%rd10];
	add.f32 	%f3, %f1, %f2;
	add.s32 	%r12, %r11, %r17;
	mul.wide.u32 	%rd11, %r12, 4;
	add.s64 	%rd12, %rd1, %rd11;
	ld.global.f32 	%f4, [%rd12];
	add.f32 	%f5, %f3, %f4;
	add.s32 	%r13, %r12, %r17;
	mul.wide.u32 	%rd13, %r13, 4;
	add.s64 	%rd14, %rd1, %rd13;
	ld.global.f32 	%f6, [%rd14];
	add.f32 	%f7, %f5, %f6;
	add.s32 	%r14, %r13, %r17;
	mul.wide.u32 	%rd15, %r14, 4;
	add.s64 	%rd16, %rd1, %rd15;
	ld.global.f32 	%f8, [%rd16];
	add.f32 	%f9, %f7, %f8;
	add.s32 	%r15, %r14, %r17;
	mul.wide.u32 	%rd17, %r15, 4;
	add.s64 	%rd18, %rd1, %rd17;
	ld.global.f32 	%f10, [%rd18];
	add.f32 	%f11, %f9, %f10;
	add.s32 	%r16, %r15, %r17;
	mul.wide.u32 	%rd19, %r16, 4;
	add.s64 	%rd20, %rd1, %rd19;
	ld.global.f32 	%f12, [%rd20];
	add.f32 	%f13, %f11, %f12;
	mul.wide.u32 	%rd21, %r5, 4;
	add.s64 	%rd22, %rd1, %rd21;
	ld.global.f32 	%f14, [%rd22];
	add.f32 	%f15, %f13, %f14;
	st.global.f32 	[%rd10], %f15;
$L__BB0_2:
	shl.b64 	%rd23, %rd2, 2;
	add.s64 	%rd3, %rd1, %rd23;
	bar.sync 	0;
	setp.lt.u32 	%p2, %r17, 2;
	@%p2 bra 	$L__BB0_7;
	mul.wide.u32 	%rd24, %r1, 4;
	add.s64 	%rd4, %rd3, %rd24;
$L__BB0_4:
	shr.u32 	%r7, %r17, 1;
	setp.ge.u32 	%p3, %r1, %r7;
	@%p3 bra 	$L__BB0_6;
	mul.wide.u32 	%rd25, %r7, 4;
	add.s64 	%rd26, %rd4, %rd25;
	ld.global.f32 	%f16, [%rd26];
	ld.global.f32 	%f17, [%rd4];
	add.f32 	%f18, %f16, %f17;
	st.global.f32 	[%rd4], %f18;
$L__BB0_6:
	bar.sync 	0;
	setp.gt.u32 	%p4, %r17, 3;
	mov.u32 	%r17, %r7;
	@%p4 bra 	$L__BB0_4;
$L__BB0_7:
	setp.ne.s32 	%p5, %r1, 0;
	@%p5 bra 	$L__BB0_9;
	ld.global.f32 	%f19, [%rd3];
	cvta.to.global.u64 	%rd27, %rd5;
	mul.wide.u32 	%rd28, %r2, 4;
	add.s64 	%rd29, %rd27, %rd28;
	st.global.f32 	[%rd29], %f19;
$L__BB0_9:
	ret;

}


// ===== COMPILED SASS (sm_100) =====

	.target	sm_100

	.elftype	@"ET_EXEC"


//--------------------- .note.nv.tkinfo           --------------------------
	.section	.note.nv.tkinfo,"",@"SHT_NOTE"
	.sectionflags	@"SHF_NOTE_NV_TKINFO"
	.tkinfo
        /*0018*/ 	.word	0x00000002
        /*0030*/ 	.string	""
        /*0030*/ 	.string	"ptxas"
        /*0030*/ 	.string	"Cuda compilation tools, release 13.0, V13.0.88"
        /*0030*/ 	.string	"Build cuda_13.0.r13.0/compiler.36424714_0"
        /*0030*/ 	.string	"-arch sm_100 -m 64 "



//--------------------- .note.nv.cuinfo           --------------------------
	.section	.note.nv.cuinfo,"",@"SHT_NOTE"
	.sectionflags	@"SHF_NOTE_NV_CUINFO"
        /*0018*/ 	.short	0x0002
        /*001a*/ 	.short	0x0064
        /*001c*/ 	.short	0x0082
	.zero		2


//--------------------- .nv.info                  --------------------------
	.section	.nv.info,"",@"SHT_CUDA_INFO"
	.align	4


	//----- nvinfo : EIATTR_REGCOUNT
	.align		4
        /*0000*/ 	.byte	0x04, 0x2f
        /*0002*/ 	.short	(.L_1 - .L_0)
	.align		4
.L_0:
        /*0004*/ 	.word	index@(_Z12gpuReductionPfS_j)
        /*0008*/ 	.word	0x0000001e


	//----- nvinfo : EIATTR_FRAME_SIZE
	.align		4
.L_1:
        /*000c*/ 	.byte	0x04, 0x11
        /*000e*/ 	.short	(.L_3 - .L_2)
	.align		4
.L_2:
        /*0010*/ 	.word	index@(_Z12gpuReductionPfS_j)
        /*0014*/ 	.word	0x00000000


	//----- nvinfo : EIATTR_MIN_STACK_SIZE
	.align		4
.L_3:
        /*0018*/ 	.byte	0x04, 0x12
        /*001a*/ 	.short	(.L_5 - .L_4)
	.align		4
.L_4:
        /*001c*/ 	.word	index@(_Z12gpuReductionPfS_j)
        /*0020*/ 	.word	0x00000000
.L_5:


//--------------------- .nv.compat                --------------------------
	.section	.nv.compat,"",@"SHT_CUDA_COMPAT_INFO"
	.align	4
        /*0000*/ 	.byte	0x02, 0x09, 0x00, 0x00, 0x02, 0x02, 0x01, 0x00, 0x02, 0x05, 0x05, 0x00, 0x03, 0x07, 0x01, 0x01
        /*0010*/ 	.byte	0x02, 0x03, 0x00, 0x00, 0x02, 0x06, 0x01, 0x00, 0x04, 0x0b, 0x08, 0x00, 0x09, 0x00, 0x00, 0x00
        /*0020*/ 	.byte	0x00, 0x00, 0x00, 0x00


//--------------------- .nv.info._Z12gpuReductionPfS_j --------------------------
	.section	.nv.info._Z12gpuReductionPfS_j,"",@"SHT_CUDA_INFO"
	.sectionflags	@""
	.align	4


	//----- nvinfo : EIATTR_CUDA_API_VERSION
	.align		4
        /*0000*/ 	.byte	0x04, 0x37
        /*0002*/ 	.short	(.L_7 - .L_6)
.L_6:
        /*0004*/ 	.word	0x00000082


	//----- nvinfo : EIATTR_KPARAM_INFO
	.align		4
.L_7:
        /*0008*/ 	.byte	0x04, 0x17
        /*000a*/ 	.short	(.L_9 - .L_8)
.L_8:
        /*000c*/ 	.word	0x00000000
        /*0010*/ 	.short	0x0002
        /*0012*/ 	.short	0x0010
        /*0014*/ 	.byte	0x00, 0xf0, 0x11, 0x00


	//----- nvinfo : EIATTR_KPARAM_INFO
	.align		4
.L_9:
        /*0018*/ 	.byte	0x04, 0x17
        /*001a*/ 	.short	(.L_11 - .L_10)
.L_10:
        /*001c*/ 	.word	0x00000000
        /*0020*/ 	.short	0x0001
        /*0022*/ 	.short	0x0008
        /*0024*/ 	.byte	0x00, 0xf5, 0x21, 0x00


	//----- nvinfo : EIATTR_KPARAM_INFO
	.align		4
.L_11:
        /*0028*/ 	.byte	0x04, 0x17
        /*002a*/ 	.short	(.L_13 - .L_12)
.L_12:
        /*002c*/ 	.word	0x00000000
        /*0030*/ 	.short	0x0000
        /*0032*/ 	.short	0x0000
        /*0034*/ 	.byte	0x00, 0xf5, 0x21, 0x00


	//----- nvinfo : EIATTR_SPARSE_MMA_MASK
	.align		4
.L_13:
        /*0038*/ 	.byte	0x03, 0x50
        /*003a*/ 	.short	0x0000


	//----- nvinfo : EIATTR_MAXREG_COUNT
	.align		4
        /*003c*/ 	.byte	0x03, 0x1b
        /*003e*/ 	.short	0x00ff


	//----- nvinfo : EIATTR_NUM_BARRIERS
	.align		4
        /*0040*/ 	.byte	0x02, 0x4c
        /*0042*/ 	.byte	0x01
	.zero		1


	//----- nvinfo : EIATTR_MERCURY_ISA_VERSION
	.align		4
        /*0044*/ 	.byte	0x03, 0x5f
        /*0046*/ 	.short	0x0101


	//----- nvinfo : EIATTR_VRC_CTA_INIT_COUNT
	.align		4
        /*0048*/ 	.byte	0x02, 0x4a
	.zero		1
	.zero		1


	//----- nvinfo : EIATTR_EXIT_INSTR_OFFSETS
	.align		4
        /*004c*/ 	.byte	0x04, 0x1c
        /*004e*/ 	.short	(.L_15 - .L_14)


	//   ....[0]....
.L_14:
        /*0050*/ 	.word	0x00000430


	//   ....[1]....
        /*0054*/ 	.word	0x00000480


	//----- nvinfo : EIATTR_CRS_STACK_SIZE
	.align		4
.L_15:
        /*0058*/ 	.byte	0x04, 0x1e
        /*005a*/ 	.short	(.L_17 - .L_16)
.L_16:
        /*005c*/ 	.word	0x00000000


	//----- nvinfo : EIATTR_CBANK_PARAM_SIZE
	.align		4
.L_17:
        /*0060*/ 	.byte	0x03, 0x19
        /*0062*/ 	.short	0x0014


	//----- nvinfo : EIATTR_PARAM_CBANK
	.align		4
        /*0064*/ 	.byte	0x04, 0x0a
        /*0066*/ 	.short	(.L_19 - .L_18)
	.align		4
.L_18:
        /*0068*/ 	.word	index@(.nv.constant0._Z12gpuReductionPfS_j)
        /*006c*/ 	.short	0x0380
        /*006e*/ 	.short	0x0014


	//----- nvinfo : EIATTR_SW_WAR
	.align		4
.L_19:
        /*0070*/ 	.byte	0x04, 0x36
        /*0072*/ 	.short	(.L_21 - .L_20)
.L_20:
        /*0074*/ 	.word	0x00000008
.L_21:


//--------------------- .nv.callgraph             --------------------------
	.section	.nv.callgraph,"",@"SHT_CUDA_CALLGRAPH"
	.align	4
	.sectionentsize	8
	.align		4
        /*0000*/ 	.word	0x00000000
	.align		4
        /*0004*/ 	.word	0xffffffff
	.align		4
        /*0008*/ 	.word	0x00000000
	.align		4
        /*000c*/ 	.word	0xfffffffe
	.align		4
        /*0010*/ 	.word	0x00000000
	.align		4
        /*0014*/ 	.word	0xfffffffd
	.align		4
        /*0018*/ 	.word	0x00000000
	.align		4
        /*001c*/ 	.word	0xfffffffc


//--------------------- .text._Z12gpuReductionPfS_j --------------------------
	.section	.text._Z12gpuReductionPfS_j,"ax",@progbits
	.align	128
        .global         _Z12gpuReductionPfS_j
        .type           _Z12gpuReductionPfS_j,@function
        .size           _Z12gpuReductionPfS_j,(.L_x_7 - _Z12gpuReductionPfS_j)
        .other          _Z12gpuReductionPfS_j,@"STO_CUDA_ENTRY STV_DEFAULT"
_Z12gpuReductionPfS_j:
.text._Z12gpuReductionPfS_j:
[----:B------:R-:W-:Y:S01]  /*0000*/  LDC R1, c[0x0][0x37c] ;  /* 0x0000df00ff017b82 */ /* 0x000fe20000000800 */
[----:B------:R-:W0:Y:S07]  /*0010*/  S2R R17, SR_CTAID.X ;  /* 0x0000000000117919 */ /* 0x000e2e0000002500 */
[----:B------:R-:W0:Y:S01]  /*0020*/  LDC R14, c[0x0][0x360] ;  /* 0x0000d800ff0e7b82 */ /* 0x000e220000000800 */
[----:B------:R-:W1:Y:S01]  /*0030*/  LDCU UR4, c[0x0][0x390] ;  /* 0x00007200ff0477ac */ /* 0x000e620008000800 */
[----:B------:R-:W-:Y:S01]  /*0040*/  BSSY.RECONVERGENT B0, `(.L_x_0) ;  /* 0x0000029000007945 */ /* 0x000fe20003800200 */
[----:B------:R-:W2:Y:S05]  /*0050*/  S2R R15, SR_TID.X ;  /* 0x00000000000f7919 */ /* 0x000eaa0000002100 */
[----:B------:R-:W3:Y:S01]  /*0060*/  LDC.64 R2, c[0x0][0x380] ;  /* 0x0000e000ff027b82 */ /* 0x000ee20000000a00 */
[----:B0-----:R-:W-:-:S05]  /*0070*/  IMAD R0, R17, R14, RZ ;  /* 0x0000000e11007224 */ /* 0x001fca00078e02ff */
[----:B------:R-:W-:-:S04]  /*0080*/  SHF.L.U32 R0, R0, 0x3, RZ ;  /* 0x0000000300007819 */ /* 0x000fc800000006ff */
[----:B--2---:R-:W-:-:S05]  /*0090*/  IADD3 R5, PT, PT, R0, R15, RZ ;  /* 0x0000000f00057210 */ /* 0x004fca0007ffe0ff */
[----:B------:R-:W-:-:S05]  /*00a0*/  IMAD R19, R14, 0x7, R5 ;  /* 0x000000070e137824 */ /* 0x000fca00078e0205 */
[----:B-1----:R-:W-:Y:S01]  /*00b0*/  ISETP.GE.U32.AND P0, PT, R19, UR4, PT ;  /* 0x0000000413007c0c */ /* 0x002fe2000bf06070 */
[----:B------:R-:W0:-:S12]  /*00c0*/  LDCU.64 UR4, c[0x0][0x358] ;  /* 0x00006b00ff0477ac */ /* 0x000e180008000a00 */
[----:B---3--:R-:W-:Y:S05]  /*00d0*/  @P0 BRA `(.L_x_1) ;  /* 0x00000000007c0947 */ /* 0x008fea0003800000 */
[----:B------:R-:W1:Y:S01]  /*00e0*/  LDC.64 R6, c[0x0][0x380] ;  /* 0x0000e000ff067b82 */ /* 0x000e620000000a00 */
[----:B------:R-:W-:-:S04]  /*00f0*/  IMAD R9, R14, -0x6, R19 ;  /* 0xfffffffa0e097824 */ /* 0x000fc800078e0213 */
[----:B-1----:R-:W-:Y:S01]  /*0100*/  IMAD.WIDE.U32 R10, R9, 0x4, R6 ;  /* 0x00000004090a7825 */ /* 0x002fe200078e0006 */
[----:B------:R-:W-:-:S03]  /*0110*/  IADD3 R9, PT, PT, R14, R9, RZ ;  /* 0x000000090e097210 */ /* 0x000fc60007ffe0ff */
[--C-:B------:R-:W-:Y:S01]  /*0120*/  IMAD.WIDE.U32 R4, R5, 0x4, R6.reuse ;  /* 0x0000000405047825 */ /* 0x100fe200078e0006 */
[C---:B------:R-:W-:Y:S01]  /*0130*/  IADD3 R21, PT, PT, R14.reuse, R9, RZ ;  /* 0x000000090e157210 */ /* 0x040fe20007ffe0ff */
[----:B0-----:R0:W2:Y:S02]  /*0140*/  LDG.E R16, desc[UR4][R10.64] ;  /* 0x000000040a107981 */ /* 0x0010a4000c1e1900 */
[--C-:B------:R-:W-:Y:S01]  /*0150*/  IMAD.WIDE.U32 R24, R9, 0x4, R6.reuse ;  /* 0x0000000409187825 */ /* 0x100fe200078e0006 */
[C---:B------:R-:W-:Y:S01]  /*0160*/  IADD3 R9, PT, PT, R14.reuse, R21, RZ ;  /* 0x000000150e097210 */ /* 0x040fe20007ffe0ff */
[----:B------:R-:W2:Y:S02]  /*0170*/  LDG.E R23, desc[UR4][R4.64] ;  /* 0x0000000404177981 */ /* 0x000ea4000c1e1900 */
[--C-:B------:R-:W-:Y:S01]  /*0180*/  IMAD.WIDE.U32 R20, R21, 0x4, R6.reuse ;  /* 0x0000000415147825 */ /* 0x100fe200078e0006 */
[C---:B------:R-:W-:Y:S01]  /*0190*/  IADD3 R13, PT, PT, R14.reuse, R9, RZ ;  /* 0x000000090e0d7210 */ /* 0x040fe20007ffe0ff */
[----:B------:R-:W3:Y:S02]  /*01a0*/  LDG.E R18, desc[UR4][R24.64] ;  /* 0x0000000418127981 */ /* 0x000ee4000c1e1900 */
[--C-:B------:R-:W-:Y:S01]  /*01b0*/  IMAD.WIDE.U32 R8, R9, 0x4, R6.reuse ;  /* 0x0000000409087825 */ /* 0x100fe200078e0006 */
[----:B------:R-:W-:Y:S01]  /*01c0*/  IADD3 R27, PT, PT, R14, R13, RZ ;  /* 0x0000000d0e1b7210 */ /* 0x000fe20007ffe0ff */
[----:B------:R-:W4:Y:S02]  /*01d0*/  LDG.E R20, desc[UR4][R20.64] ;  /* 0x0000000414147981 */ /* 0x000f24000c1e1900 */
[----:B0-----:R-:W-:-:S02]  /*01e0*/  IMAD.WIDE.U32 R10, R13, 0x4, R6 ;  /* 0x000000040d0a7825 */ /* 0x001fc400078e0006 */
[----:B------:R-:W5:Y:S02]  /*01f0*/  LDG.E R9, desc[UR4][R8.64] ;  /* 0x0000000408097981 */ /* 0x000f64000c1e1900 */
[--C-:B------:R-:W-:Y:S02]  /*0200*/  IMAD.WIDE.U32 R12, R27, 0x4, R6.reuse ;  /* 0x000000041b0c7825 */ /* 0x100fe400078e0006 */
[----:B------:R-:W5:Y:S02]  /*0210*/  LDG.E R11, desc[UR4][R10.64] ;  /* 0x000000040a0b7981 */ /* 0x000f64000c1e1900 */
[----:B------:R-:W-:Y:S02]  /*0220*/  IMAD.WIDE.U32 R6, R19, 0x4, R6 ;  /* 0x0000000413067825 */ /* 0x000fe400078e0006 */
[----:B------:R-:W5:Y:S04]  /*0230*/  LDG.E R13, desc[UR4][R12.64] ;  /* 0x000000040c0d7981 */ /* 0x000f68000c1e1900 */
[----:B------:R-:W5:Y:S01]  /*0240*/  LDG.E R7, desc[UR4][R6.64] ;  /* 0x0000000406077981 */ /* 0x000f62000c1e1900 */
[----:B--2---:R-:W-:-:S04]  /*0250*/  FADD R23, R16, R23 ;  /* 0x0000001710177221 */ /* 0x004fc80000000000 */
[----:B---3--:R-:W-:-:S04]  /*0260*/  FADD R23, R23, R18 ;  /* 0x0000001217177221 */ /* 0x008fc80000000000 */
[----:B----4-:R-:W-:-:S04]  /*0270*/  FADD R20, R23, R20 ;  /* 0x0000001417147221 */ /* 0x010fc80000000000 */
[----:B-----5:R-:W-:-:S04]  /*0280*/  FADD R20, R20, R9 ;  /* 0x0000000914147221 */ /* 0x020fc80000000000 */
[----:B------:R-:W-:-:S04]  /*0290*/  FADD R20, R20, R11 ;  /* 0x0000000b14147221 */ /* 0x000fc80000000000 */
[----:B------:R-:W-:-:S04]  /*02a0*/  FADD R20, R20, R13 ;  /* 0x0000000d14147221 */ /* 0x000fc80000000000 */
[----:B------:R-:W-:-:S05]  /*02b0*/  FADD R9, R20, R7 ;  /* 0x0000000714097221 */ /* 0x000fca0000000000 */
[----:B------:R1:W-:Y:S02]  /*02c0*/  STG.E desc[UR4][R4.64], R9 ;  /* 0x0000000904007986 */ /* 0x0003e4000c101904 */
.L_x_1:
[----:B0-----:R-:W-:Y:S05]  /*02d0*/  BSYNC.RECONVERGENT B0 ;  /* 0x0000000000007941 */ /* 0x001fea0003800200 */
.L_x_0:
[----:B------:R-:W-:Y:S01]  /*02e0*/  BAR.SYNC.DEFER_BLOCKING 0x0 ;  /* 0x0000000000007b1d */ /* 0x000fe20000010000 */
[----:B------:R-:W-:Y:S02]  /*02f0*/  ISETP.GE.U32.AND P0, PT, R14, 0x2, PT ;  /* 0x000000020e00780c */ /* 0x000fe40003f06070 */
[----:B------:R-:W-:-:S04]  /*0300*/  LEA R2, P1, R0, R2, 0x2 ;  /* 0x0000000200027211 */ /* 0x000fc800078210ff */
[----:B------:R-:W-:-:S07]  /*0310*/  LEA.HI.X R3, R0, R3, RZ, 0x2, P1 ;  /* 0x0000000300037211 */ /* 0x000fce00008f14ff */
[----:B------:R-:W-:Y:S05]  /*0320*/  @!P0 BRA `(.L_x_2) ;  /* 0x00000000003c8947 */ /* 0x000fea0003800000 */
[----:B-1----:R-:W-:-:S07]  /*0330*/  IMAD.WIDE.U32 R4, R15, 0x4, R2 ;  /* 0x000000040f047825 */ /* 0x002fce00078e0002 */
.L_x_5:
[----:B------:R-:W-:Y:S01]  /*0340*/  SHF.R.U32.HI R0, RZ, 0x1, R14 ;  /* 0x00000001ff007819 */ /* 0x000fe2000001160e */
[----:B------:R-:W-:Y:S03]  /*0350*/  BSSY.RECONVERGENT B0, `(.L_x_3) ;  /* 0x0000008000007945 */ /* 0x000fe60003800200 */
[----:B------:R-:W-:-:S13]  /*0360*/  ISETP.GE.U32.AND P0, PT, R15, R0, PT ;  /* 0x000000000f00720c */ /* 0x000fda0003f06070 */
[----:B0-----:R-:W-:Y:S05]  /*0370*/  @P0 BRA `(.L_x_4) ;  /* 0x0000000000140947 */ /* 0x001fea0003800000 */
[----:B------:R-:W-:Y:S01]  /*0380*/  IMAD.WIDE.U32 R6, R0, 0x4, R4 ;  /* 0x0000000400067825 */ /* 0x000fe200078e0004 */
[----:B------:R-:W2:Y:S05]  /*0390*/  LDG.E R9, desc[UR4][R4.64] ;  /* 0x0000000404097981 */ /* 0x000eaa000c1e1900 */
[----:B------:R-:W2:Y:S02]  /*03a0*/  LDG.E R6, desc[UR4][R6.64] ;  /* 0x0000000406067981 */ /* 0x000ea4000c1e1900 */
[----:B--2---:R-:W-:-:S05]  /*03b0*/  FADD R9, R6, R9 ;  /* 0x0000000906097221 */ /* 0x004fca0000000000 */
[----:B------:R0:W-:Y:S02]  /*03c0*/  STG.E desc[UR4][R4.64], R9 ;  /* 0x0000000904007986 */ /* 0x0001e4000c101904 */
.L_x_4:
[----:B------:R-:W-:Y:S05]  /*03d0*/  BSYNC.RECONVERGENT B0 ;  /* 0x0000000000007941 */ /* 0x000fea0003800200 */
.L_x_3:
[----:B------:R-:W-:Y:S01]  /*03e0*/  BAR.SYNC.DEFER_BLOCKING 0x0 ;  /* 0x0000000000007b1d */ /* 0x000fe20000010000 */
[----:B------:R-:W-:Y:S02]  /*03f0*/  ISETP.GT.U32.AND P0, PT, R14, 0x3, PT ;  /* 0x000000030e00780c */ /* 0x000fe40003f04070 */
[----:B------:R-:W-:-:S11]  /*0400*/  MOV R14, R0 ;  /* 0x00000000000e7202 */ /* 0x000fd60000000f00 */
[----:B------:R-:W-:Y:S05]  /*0410*/  @P0 BRA `(.L_x_5) ;  /* 0xfffffffc00c80947 */ /* 0x000fea000383ffff */
.L_x_2:
[----:B------:R-:W-:-:S13]  /*0420*/  ISETP.NE.AND P0, PT, R15, RZ, PT ;  /* 0x000000ff0f00720c */ /* 0x000fda0003f05270 */
[----:B------:R-:W-:Y:S05]  /*0430*/  @P0 EXIT ;  /* 0x000000000000094d */ /* 0x000fea0003800000 */
[----:B------:R-:W2:Y:S01]  /*0440*/  LDG.E R3, desc[UR4][R2.64] ;  /* 0x0000000402037981 */ /* 0x000ea2000c1e1900 */
[----:B01----:R-:W0:Y:S02]  /*0450*/  LDC.64 R4, c[0x0][0x388] ;  /* 0x0000e200ff047b82 */ /* 0x003e240000000a00 */
[----:B0-----:R-:W-:-:S05]  /*0460*/  IMAD.WIDE.U32 R4, R17, 0x4, R4 ;  /* 0x0000000411047825 */ /* 0x001fca00078e0004 */
[----:B--2---:R-:W-:Y:S01]  /*0470*/  STG.E desc[UR4][R4.64], R3 ;  /* 0x0000000304007986 */ /* 0x004fe2000c101904 */
[----:B------:R-:W-:Y:S05]  /*0480*/  EXIT ;  /* 0x000000000000794d */ /* 0x000fea0003800000 */
.L_x_6:
[----:B------:R-:W-:-:S00]  /*0490*/  BRA `(.L_x_6) ;  /* 0xfffffffc00fc7947 */ /* 0x000fc0000383ffff */
[----:B------:R-:W-:-:S00]  /*04a0*/  NOP ;  /* 0x0000000000007918 */ /* 0x000fc00000000000 */
        /* <DEDUP_REMOVED lines=13> */
.L_x_7:


//--------------------- .nv.shared.reserved.0     --------------------------
	.section	.nv.shared.reserved.0,"aw",@nobits
	.weak		__nv_reservedSMEM_offset_0_alias
	.size		__nv_reservedSMEM_offset_0_alias, 0, 64
	.other		__nv_reservedSMEM_offset_0_alias,@"STO_CUDA_RESERVED_SHARED STV_DEFAULT"
__nv_reservedSMEM_offset_0_alias:
	.zero		0
	.zero		64


//--------------------- .nv.constant0._Z12gpuReductionPfS_j --------------------------
	.section	.nv.constant0._Z12gpuReductionPfS_j,"a",@progbits
	.sectionflags	@""
	.align	4
.nv.constant0._Z12gpuReductionPfS_j:
	.zero		916


//--------------------- SYMBOLS --------------------------

	.type		.nv.reservedSmem.offset0,@object
	.size		.nv.reservedSmem.offset0,0x4
